//
// Generated by NVIDIA NVVM Compiler
//
// Compiler Build ID: CL-36424714
// Cuda compilation tools, release 13.0, V13.0.88
// Based on NVVM 20.0.0
//

.version 9.0
.target sm_100
.address_size 64

	// .globl	_Z6parMapPfS_i
.extern .func  (.param .b32 func_retval0) vprintf
(
	.param .b64 vprintf_param_0,
	.param .b64 vprintf_param_1
)
;
.global .align 1 .b8 $str[45] = {103, 114, 105, 100, 58, 32, 108, 101, 102, 116, 58, 37, 102, 44, 32, 114, 105, 103, 104, 116, 58, 37, 102, 44, 32, 116, 111, 112, 58, 37, 102, 44, 32, 98, 111, 116, 116, 111, 109, 58, 37, 102, 32, 10};

.visible .entry _Z6parMapPfS_i(
	.param .u64 .ptr .align 1 _Z6parMapPfS_i_param_0,
	.param .u64 .ptr .align 1 _Z6parMapPfS_i_param_1,
	.param .u32 _Z6parMapPfS_i_param_2
)
{
	.local .align 16 .b8 	__local_depot0[32];
	.reg .b64 	%SP;
	.reg .b64 	%SPL;
	.reg .pred 	%p<2>;
	.reg .b32 	%r<35>;
	.reg .b32 	%f<29>;
	.reg .b64 	%rd<27>;
	.reg .b64 	%fd<5>;

	mov.u64 	%SPL, __local_depot0;
	cvta.local.u64 	%SP, %SPL;
	ld.param.u64 	%rd2, [_Z6parMapPfS_i_param_0];
	ld.param.u64 	%rd1, [_Z6parMapPfS_i_param_1];
	ld.param.u32 	%r10, [_Z6parMapPfS_i_param_2];
	cvta.to.global.u64 	%rd3, %rd2;
	mov.u32 	%r11, %ntid.x;
	mov.u32 	%r12, %ctaid.x;
	mov.u32 	%r13, %tid.x;
	mad.lo.s32 	%r14, %r11, %r12, %r13;
	shl.b32 	%r15, %r14, 1;
	mul.wide.u32 	%rd4, %r15, 4;
	add.s64 	%rd5, %rd3, %rd4;
	ld.global.f32 	%f27, [%rd5];
	ld.global.f32 	%f28, [%rd5+4];
	cvt.rmi.f32.f32 	%f5, %f27;
	cvt.rzi.s32.f32 	%r31, %f5;
	add.s32 	%r32, %r31, 1;
	cvt.rmi.f32.f32 	%f6, %f28;
	cvt.rzi.s32.f32 	%r34, %f6;
	add.s32 	%r33, %r34, 1;
	max.s32 	%r17, %r31, %r32;
	max.s32 	%r18, %r34, %r33;
	max.s32 	%r20, %r17, %r18;
	setp.lt.s32 	%p1, %r20, %r10;
	@%p1 bra 	$L__BB0_2;
	mov.f32 	%f27, 0f3F000000;
	mov.b32 	%r32, 1;
	mov.b32 	%r31, 0;
	mov.u32 	%r33, %r32;
	mov.u32 	%r34, %r31;
	mov.f32 	%f28, %f27;
$L__BB0_2:
	add.u64 	%rd6, %SP, 0;
	add.u64 	%rd7, %SPL, 0;
	cvta.to.global.u64 	%rd8, %rd1;
	cvt.rn.f32.s32 	%f8, %r31;
	sub.f32 	%f9, %f27, %f8;
	mov.f32 	%f10, 0f3F800000;
	sub.f32 	%f11, %f10, %f9;
	cvt.rn.f32.s32 	%f12, %r34;
	sub.f32 	%f13, %f28, %f12;
	sub.f32 	%f14, %f10, %f13;
	mul.lo.s32 	%r23, %r31, %r10;
	add.s32 	%r24, %r34, %r23;
	mul.wide.s32 	%rd9, %r24, 4;
	add.s64 	%rd10, %rd8, %rd9;
	ld.global.f32 	%f15, [%rd10];
	fma.rn.f32 	%f16, %f11, %f14, %f15;
	st.global.f32 	[%rd10], %f16;
	mul.lo.s32 	%r25, %r32, %r10;
	add.s32 	%r26, %r34, %r25;
	mul.wide.s32 	%rd11, %r26, 4;
	add.s64 	%rd12, %rd8, %rd11;
	ld.global.f32 	%f17, [%rd12];
	fma.rn.f32 	%f18, %f9, %f14, %f17;
	st.global.f32 	[%rd12], %f18;
	add.s32 	%r27, %r33, %r23;
	mul.wide.s32 	%rd13, %r27, 4;
	add.s64 	%rd14, %rd8, %rd13;
	ld.global.f32 	%f19, [%rd14];
	fma.rn.f32 	%f20, %f13, %f11, %f19;
	st.global.f32 	[%rd14], %f20;
	add.s32 	%r28, %r25, %r33;
	mul.wide.s32 	%rd15, %r28, 4;
	add.s64 	%rd16, %rd8, %rd15;
	ld.global.f32 	%f21, [%rd16];
	fma.rn.f32 	%f22, %f9, %f13, %f21;
	st.global.f32 	[%rd16], %f22;
	mul.wide.s32 	%rd17, %r31, 4;
	add.s64 	%rd18, %rd8, %rd17;
	ld.global.f32 	%f23, [%rd18];
	cvt.f64.f32 	%fd1, %f23;
	mul.wide.s32 	%rd19, %r32, 4;
	add.s64 	%rd20, %rd8, %rd19;
	ld.global.f32 	%f24, [%rd20];
	cvt.f64.f32 	%fd2, %f24;
	mul.wide.s32 	%rd21, %r33, 4;
	add.s64 	%rd22, %rd8, %rd21;
	ld.global.f32 	%f25, [%rd22];
	cvt.f64.f32 	%fd3, %f25;
	mul.wide.s32 	%rd23, %r34, 4;
	add.s64 	%rd24, %rd8, %rd23;
	ld.global.f32 	%f26, [%rd24];
	cvt.f64.f32 	%fd4, %f26;
	st.local.v2.f64 	[%rd7], {%fd1, %fd2};
	st.local.v2.f64 	[%rd7+16], {%fd3, %fd4};
	mov.u64 	%rd25, $str;
	cvta.global.u64 	%rd26, %rd25;
	{ // callseq 0, 0
	.param .b64 param0;
	st.param.b64 	[param0], %rd26;
	.param .b64 param1;
	st.param.b64 	[param1], %rd6;
	.param .b32 retval0;
	call.uni (retval0), 
	vprintf, 
	(
	param0, 
	param1
	);
	ld.param.b32 	%r29, [retval0];
	} // callseq 0
	ret;

}


// ===== COMPILED SASS (sm_100) =====

	.target	sm_100

	.elftype	@"ET_EXEC"


//--------------------- .note.nv.tkinfo           --------------------------
	.section	.note.nv.tkinfo,"",@"SHT_NOTE"
	.sectionflags	@"SHF_NOTE_NV_TKINFO"
	.tkinfo
        /*0018*/ 	.word	0x00000002
        /*0030*/ 	.string	""
        /*0030*/ 	.string	"ptxas"
        /*0030*/ 	.string	"Cuda compilation tools, release 13.0, V13.0.88"
        /*0030*/ 	.string	"Build cuda_13.0.r13.0/compiler.36424714_0"
        /*0030*/ 	.string	"-arch sm_100 -m 64 "



//--------------------- .note.nv.cuinfo           --------------------------
	.section	.note.nv.cuinfo,"",@"SHT_NOTE"
	.sectionflags	@"SHF_NOTE_NV_CUINFO"
        /*0018*/ 	.short	0x0002
        /*001a*/ 	.short	0x0064
        /*001c*/ 	.short	0x0082
	.zero		2


//--------------------- .nv.info                  --------------------------
	.section	.nv.info,"",@"SHT_CUDA_INFO"
	.align	4


	//----- nvinfo : EIATTR_REGCOUNT
	.align		4
        /*0000*/ 	.byte	0x04, 0x2f
        /*0002*/ 	.short	(.L_2 - .L_1)
	.align		4
.L_1:
        /*0004*/ 	.word	index@(_Z6parMapPfS_i)
        /*0008*/ 	.word	0x0000001e


	//----- nvinfo : EIATTR_FRAME_SIZE
	.align		4
.L_2:
        /*000c*/ 	.byte	0x04, 0x11
        /*000e*/ 	.short	(.L_4 - .L_3)
	.align		4
.L_3:
        /*0010*/ 	.word	index@(_Z6parMapPfS_i)
        /*0014*/ 	.word	0x00000020


	//----- nvinfo : EIATTR_MIN_STACK_SIZE
	.align		4
.L_4:
        /*0018*/ 	.byte	0x04, 0x12
        /*001a*/ 	.short	(.L_6 - .L_5)
	.align		4
.L_5:
        /*001c*/ 	.word	index@(_Z6parMapPfS_i)
        /*0020*/ 	.word	0x00000020
.L_6:


//--------------------- .nv.compat                --------------------------
	.section	.nv.compat,"",@"SHT_CUDA_COMPAT_INFO"
	.align	4
        /*0000*/ 	.byte	0x02, 0x09, 0x00, 0x00, 0x02, 0x02, 0x01, 0x00, 0x02, 0x05, 0x05, 0x00, 0x03, 0x07, 0x01, 0x01
        /*0010*/ 	.byte	0x02, 0x03, 0x00, 0x00, 0x02, 0x06, 0x01, 0x00, 0x04, 0x0b, 0x08, 0x00, 0x09, 0x00, 0x00, 0x00
        /*0020*/ 	.byte	0x00, 0x00, 0x00, 0x00


//--------------------- .nv.info._Z6parMapPfS_i   --------------------------
	.section	.nv.info._Z6parMapPfS_i,"",@"SHT_CUDA_INFO"
	.sectionflags	@""
	.align	4


	//----- nvinfo : EIATTR_CUDA_API_VERSION
	.align		4
        /*0000*/ 	.byte	0x04, 0x37
        /*0002*/ 	.short	(.L_8 - .L_7)
.L_7:
        /*0004*/ 	.word	0x00000082


	//----- nvinfo : EIATTR_KPARAM_INFO
	.align		4
.L_8:
        /*0008*/ 	.byte	0x04, 0x17
        /*000a*/ 	.short	(.L_10 - .L_9)
.L_9:
        /*000c*/ 	.word	0x00000000
        /*0010*/ 	.short	0x0002
        /*0012*/ 	.short	0x0010
        /*0014*/ 	.byte	0x00, 0xf0, 0x11, 0x00


	//----- nvinfo : EIATTR_KPARAM_INFO
	.align		4
.L_10:
        /*0018*/ 	.byte	0x04, 0x17
        /*001a*/ 	.short	(.L_12 - .L_11)
.L_11:
        /*001c*/ 	.word	0x00000000
        /*0020*/ 	.short	0x0001
        /*0022*/ 	.short	0x0008
        /*0024*/ 	.byte	0x00, 0xf5, 0x21, 0x00


	//----- nvinfo : EIATTR_KPARAM_INFO
	.align		4
.L_12:
        /*0028*/ 	.byte	0x04, 0x17
        /*002a*/ 	.short	(.L_14 - .L_13)
.L_13:
        /*002c*/ 	.word	0x00000000
        /*0030*/ 	.short	0x0000
        /*0032*/ 	.short	0x0000
        /*0034*/ 	.byte	0x00, 0xf5, 0x21, 0x00


	//----- nvinfo : EIATTR_SPARSE_MMA_MASK
	.align		4
.L_14:
        /*0038*/ 	.byte	0x03, 0x50
        /*003a*/ 	.short	0x0000


	//----- nvinfo : EIATTR_MAXREG_COUNT
	.align		4
        /*003c*/ 	.byte	0x03, 0x1b
        /*003e*/ 	.short	0x00ff


	//----- nvinfo : EIATTR_EXTERNS
	.align		4
        /*0040*/ 	.byte	0x04, 0x0f
        /*0042*/ 	.short	(.L_16 - .L_15)


	//   ....[0]....
	.align		4
.L_15:
        /*0044*/ 	.word	index@(vprintf)


	//----- nvinfo : EIATTR_MERCURY_ISA_VERSION
	.align		4
.L_16:
        /*0048*/ 	.byte	0x03, 0x5f
        /*004a*/ 	.short	0x0101


	//----- nvinfo : EIATTR_VRC_CTA_INIT_COUNT
	.align		4
        /*004c*/ 	.byte	0x02, 0x4a
	.zero		1
	.zero		1


	//----- nvinfo : EIATTR_SYSCALL_OFFSETS
	.align		4
        /*0050*/ 	.byte	0x04, 0x46
        /*0052*/ 	.short	(.L_18 - .L_17)


	//   ....[0]....
.L_17:
        /*0054*/ 	.word	0x000004c0


	//----- nvinfo : EIATTR_EXIT_INSTR_OFFSETS
	.align		4
.L_18:
        /*0058*/ 	.byte	0x04, 0x1c
        /*005a*/ 	.short	(.L_20 - .L_19)


	//   ....[0]....
.L_19:
        /*005c*/ 	.word	0x000004d0


	//----- nvinfo : EIATTR_CBANK_PARAM_SIZE
	.align		4
.L_20:
        /*0060*/ 	.byte	0x03, 0x19
        /*0062*/ 	.short	0x0014


	//----- nvinfo : EIATTR_PARAM_CBANK
	.align		4
        /*0064*/ 	.byte	0x04, 0x0a
        /*0066*/ 	.short	(.L_22 - .L_21)
	.align		4
.L_21:
        /*0068*/ 	.word	index@(.nv.constant0._Z6parMapPfS_i)
        /*006c*/ 	.short	0x0380
        /*006e*/ 	.short	0x0014


	//----- nvinfo : EIATTR_SW_WAR
	.align		4
.L_22:
        /*0070*/ 	.byte	0x04, 0x36
        /*0072*/ 	.short	(.L_24 - .L_23)
.L_23:
        /*0074*/ 	.word	0x00000008
.L_24:


//--------------------- .nv.callgraph             --------------------------
	.section	.nv.callgraph,"",@"SHT_CUDA_CALLGRAPH"
	.align	4
	.sectionentsize	8
	.align		4
        /*0000*/ 	.word	0x00000000
	.align		4
        /*0004*/ 	.word	0xffffffff
	.align		4
        /*0008*/ 	.word	index@(_Z6parMapPfS_i)
	.align		4
        /*000c*/ 	.word	index@(vprintf)
	.align		4
        /*0010*/ 	.word	0x00000000
	.align		4
        /*0014*/ 	.word	0xfffffffe
	.align		4
        /*0018*/ 	.word	0x00000000
	.align		4
        /*001c*/ 	.word	0xfffffffd
	.align		4
        /*0020*/ 	.word	0x00000000
	.align		4
        /*0024*/ 	.word	0xfffffffc


//--------------------- .nv.constant4             --------------------------
	.section	.nv.constant4,"a",@progbits
	.align	8
	.align		8
.nv.constant4:
        /*0000*/ 	.dword	vprintf
	.align		8
        /*0008*/ 	.dword	$str


//--------------------- .text._Z6parMapPfS_i      --------------------------
	.section	.text._Z6parMapPfS_i,"ax",@progbits
	.align	128
        .global         _Z6parMapPfS_i
        .type           _Z6parMapPfS_i,@function
        .size           _Z6parMapPfS_i,(.L_x_2 - _Z6parMapPfS_i)
        .other          _Z6parMapPfS_i,@"STO_CUDA_ENTRY STV_DEFAULT"
_Z6parMapPfS_i:
.text._Z6parMapPfS_i:
[----:B------:R-:W0:Y:S01]  /*0000*/  LDC R1, c[0x0][0x37c] ;  /* 0x0000df00ff017b82 */ /* 0x000e220000000800 */
[----:B------:R-:W1:Y:S01]  /*0010*/  S2R R0, SR_CTAID.X ;  /* 0x0000000000007919 */ /* 0x000e620000002500 */
[----:B------:R-:W2:Y:S06]  /*0020*/  LDCU UR6, c[0x0][0x2fc] ;  /* 0x00005f80ff0677ac */ /* 0x000eac0008000800 */
[----:B------:R-:W3:Y:S01]  /*0030*/  LDC.64 R4, c[0x0][0x380] ;  /* 0x0000e000ff047b82 */ /* 0x000ee20000000a00 */
[----:B0-----:R-:W-:Y:S01]  /*0040*/  IADD3 R1, PT, PT, R1, -0x20, RZ ;  /* 0xffffffe001017810 */ /* 0x001fe20007ffe0ff */
[----:B------:R-:W1:Y:S01]  /*0050*/  S2R R3, SR_TID.X ;  /* 0x0000000000037919 */ /* 0x000e620000002100 */
[----:B------:R-:W1:Y:S01]  /*0060*/  LDCU UR7, c[0x0][0x360] ;  /* 0x00006c00ff0777ac */ /* 0x000e620008000800 */
[----:B------:R-:W0:Y:S01]  /*0070*/  LDCU.64 UR4, c[0x0][0x358] ;  /* 0x00006b00ff0477ac */ /* 0x000e220008000a00 */
[----:B------:R-:W4:Y:S01]  /*0080*/  LDCU.64 UR8, c[0x4][0x8] ;  /* 0x01000100ff0877ac */ /* 0x000f220008000a00 */
[----:B-1----:R-:W-:Y:S01]  /*0090*/  IMAD R0, R0, UR7, R3 ;  /* 0x0000000700007c24 */ /* 0x002fe2000f8e0203 */
[----:B------:R-:W1:Y:S04]  /*00a0*/  LDCU UR7, c[0x0][0x390] ;  /* 0x00007200ff0777ac */ /* 0x000e680008000800 */
[----:B------:R-:W-:-:S05]  /*00b0*/  SHF.L.U32 R3, R0, 0x1, RZ ;  /* 0x0000000100037819 */ /* 0x000fca00000006ff */
[----:B---3--:R-:W-:-:S05]  /*00c0*/  IMAD.WIDE.U32 R4, R3, 0x4, R4 ;  /* 0x0000000403047825 */ /* 0x008fca00078e0004 */
[----:B0-----:R-:W3:Y:S04]  /*00d0*/  LDG.E R11, desc[UR4][R4.64+0x4] ;  /* 0x00000404040b7981 */ /* 0x001ee8000c1e1900 */
[----:B------:R-:W5:Y:S01]  /*00e0*/  LDG.E R10, desc[UR4][R4.64] ;  /* 0x00000004040a7981 */ /* 0x000f62000c1e1900 */
[----:B---3--:R-:W0:Y:S08]  /*00f0*/  F2I.FLOOR.NTZ R7, R11 ;  /* 0x0000000b00077305 */ /* 0x008e300000207100 */
[----:B-----5:R-:W3:Y:S01]  /*0100*/  F2I.FLOOR.NTZ R6, R10 ;  /* 0x0000000a00067305 */ /* 0x020ee20000207100 */
[----:B0-----:R-:W-:-:S04]  /*0110*/  IADD3 R0, PT, PT, R7, 0x1, RZ ;  /* 0x0000000107007810 */ /* 0x001fc80007ffe0ff */
[----:B------:R-:W-:Y:S02]  /*0120*/  VIMNMX R2, PT, PT, R7, R0, !PT ;  /* 0x0000000007027248 */ /* 0x000fe40007fe0100 */
[----:B---3--:R-:W-:-:S04]  /*0130*/  IADD3 R9, PT, PT, R6, 0x1, RZ ;  /* 0x0000000106097810 */ /* 0x008fc80007ffe0ff */
[----:B------:R-:W-:Y:S02]  /*0140*/  VIMNMX3 R8, R6, R9, R2, !PT ;  /* 0x000000090608720f */ /* 0x000fe40007800102 */
[----:B------:R-:W0:Y:S02]  /*0150*/  LDC.64 R2, c[0x0][0x388] ;  /* 0x0000e200ff027b82 */ /* 0x000e240000000a00 */
[----:B-1----:R-:W-:-:S13]  /*0160*/  ISETP.GE.AND P0, PT, R8, UR7, PT ;  /* 0x0000000708007c0c */ /* 0x002fda000bf06270 */
[----:B------:R-:W-:-:S06]  /*0170*/  @P0 CS2R R6, SRZ ;  /* 0x0000000000060805 */ /* 0x000fcc000001ff00 */
[----:B------:R-:W-:-:S04]  /*0180*/  IMAD R5, R6, UR7, R7 ;  /* 0x0000000706057c24 */ /* 0x000fc8000f8e0207 */
[----:B0-----:R-:W-:-:S05]  /*0190*/  IMAD.WIDE R4, R5, 0x4, R2 ;  /* 0x0000000405047825 */ /* 0x001fca00078e0202 */
[----:B------:R-:W3:Y:S01]  /*01a0*/  LDG.E R17, desc[UR4][R4.64] ;  /* 0x0000000404117981 */ /* 0x000ee2000c1e1900 */
[----:B------:R-:W-:Y:S02]  /*01b0*/  @P0 MOV R10, 0x3f000000 ;  /* 0x3f000000000a0802 */ /* 0x000fe40000000f00 */
[----:B------:R-:W-:Y:S02]  /*01c0*/  @P0 MOV R11, 0x3f000000 ;  /* 0x3f000000000b0802 */ /* 0x000fe40000000f00 */
[----:B------:R-:W-:Y:S02]  /*01d0*/  I2FP.F32.S32 R13, R6 ;  /* 0x00000006000d7245 */ /* 0x000fe40000201400 */
[----:B------:R-:W-:Y:S02]  /*01e0*/  I2FP.F32.S32 R12, R7 ;  /* 0x00000007000c7245 */ /* 0x000fe40000201400 */
[----:B------:R-:W-:Y:S01]  /*01f0*/  @P0 MOV R9, 0x1 ;  /* 0x0000000100090802 */ /* 0x000fe20000000f00 */
[----:B------:R-:W-:-:S02]  /*0200*/  FADD R8, -R13, R10 ;  /* 0x0000000a0d087221 */ /* 0x000fc40000000100 */
[----:B------:R-:W-:Y:S02]  /*0210*/  FADD R15, -R12, R11 ;  /* 0x0000000b0c0f7221 */ /* 0x000fe40000000100 */
[----:B------:R-:W-:Y:S01]  /*0220*/  FADD R14, -R8, 1 ;  /* 0x3f800000080e7421 */ /* 0x000fe20000000100 */
[----:B------:R-:W-:Y:S02]  /*0230*/  IMAD R11, R9, UR7, R7 ;  /* 0x00000007090b7c24 */ /* 0x000fe4000f8e0207 */
[----:B------:R-:W-:Y:S02]  /*0240*/  FADD R13, -R15, 1 ;  /* 0x3f8000000f0d7421 */ /* 0x000fe40000000100 */
[----:B------:R-:W-:-:S04]  /*0250*/  IMAD.WIDE R10, R11, 0x4, R2 ;  /* 0x000000040b0a7825 */ /* 0x000fc800078e0202 */
[----:B---3--:R-:W-:-:S05]  /*0260*/  FFMA R19, R14, R13, R17 ;  /* 0x0000000d0e137223 */ /* 0x008fca0000000011 */
[----:B------:R0:W-:Y:S04]  /*0270*/  STG.E desc[UR4][R4.64], R19 ;  /* 0x0000001304007986 */ /* 0x0001e8000c101904 */
[----:B------:R-:W3:Y:S01]  /*0280*/  LDG.E R17, desc[UR4][R10.64] ;  /* 0x000000040a117981 */ /* 0x000ee2000c1e1900 */
[----:B------:R-:W-:-:S05]  /*0290*/  @P0 MOV R0, 0x1 ;  /* 0x0000000100000802 */ /* 0x000fca0000000f00 */
[----:B------:R-:W-:Y:S02]  /*02a0*/  IMAD R21, R6, UR7, R0 ;  /* 0x0000000706157c24 */ /* 0x000fe4000f8e0200 */
[----:B---3--:R-:W-:Y:S02]  /*02b0*/  FFMA R23, R8, R13, R17 ;  /* 0x0000000d08177223 */ /* 0x008fe40000000011 */
[----:B------:R-:W-:-:S03]  /*02c0*/  IMAD.WIDE R12, R21, 0x4, R2 ;  /* 0x00000004150c7825 */ /* 0x000fc600078e0202 */
[----:B------:R1:W-:Y:S04]  /*02d0*/  STG.E desc[UR4][R10.64], R23 ;  /* 0x000000170a007986 */ /* 0x0003e8000c101904 */
[----:B------:R-:W3:Y:S01]  /*02e0*/  LDG.E R17, desc[UR4][R12.64] ;  /* 0x000000040c117981 */ /* 0x000ee2000c1e1900 */
[----:B------:R-:W-:Y:S02]  /*02f0*/  IMAD R21, R9, UR7, R0 ;  /* 0x0000000709157c24 */ /* 0x000fe4000f8e0200 */
[----:B---3--:R-:W-:Y:S02]  /*0300*/  FFMA R25, R14, R15, R17 ;  /* 0x0000000f0e197223 */ /* 0x008fe40000000011 */
[----:B------:R-:W-:-:S03]  /*0310*/  IMAD.WIDE R16, R21, 0x4, R2 ;  /* 0x0000000415107825 */ /* 0x000fc600078e0202 */
[----:B------:R-:W-:Y:S04]  /*0320*/  STG.E desc[UR4][R12.64], R25 ;  /* 0x000000190c007986 */ /* 0x000fe8000c101904 */
[----:B0-----:R-:W3:Y:S01]  /*0330*/  LDG.E R5, desc[UR4][R16.64] ;  /* 0x0000000410057981 */ /* 0x001ee2000c1e1900 */
[----:B------:R-:W-:-:S04]  /*0340*/  IMAD.WIDE R18, R9, 0x4, R2 ;  /* 0x0000000409127825 */ /* 0x000fc800078e0202 */
[----:B------:R-:W-:-:S04]  /*0350*/  IMAD.WIDE R20, R0, 0x4, R2 ;  /* 0x0000000400147825 */ /* 0x000fc800078e0202 */
[----:B---3--:R-:W-:Y:S01]  /*0360*/  FFMA R27, R8, R15, R5 ;  /* 0x0000000f081b7223 */ /* 0x008fe20000000005 */
[----:B------:R-:W-:-:S04]  /*0370*/  IMAD.WIDE R4, R6, 0x4, R2 ;  /* 0x0000000406047825 */ /* 0x000fc800078e0202 */
[----:B------:R-:W-:Y:S01]  /*0380*/  IMAD.WIDE R6, R7, 0x4, R2 ;  /* 0x0000000407067825 */ /* 0x000fe200078e0202 */
[----:B------:R0:W-:Y:S04]  /*0390*/  STG.E desc[UR4][R16.64], R27 ;  /* 0x0000001b10007986 */ /* 0x0001e8000c101904 */
[----:B------:R4:W3:Y:S04]  /*03a0*/  LDG.E R0, desc[UR4][R4.64] ;  /* 0x0000000404007981 */ /* 0x0008e8000c1e1900 */
[----:B-1----:R-:W5:Y:S04]  /*03b0*/  LDG.E R10, desc[UR4][R18.64] ;  /* 0x00000004120a7981 */ /* 0x002f68000c1e1900 */
[----:B------:R-:W5:Y:S04]  /*03c0*/  LDG.E R2, desc[UR4][R20.64] ;  /* 0x0000000414027981 */ /* 0x000f68000c1e1900 */
[----:B------:R1:W5:Y:S01]  /*03d0*/  LDG.E R14, desc[UR4][R6.64] ;  /* 0x00000004060e7981 */ /* 0x000362000c1e1900 */
[----:B------:R-:W-:Y:S01]  /*03e0*/  MOV R3, 0x0 ;  /* 0x0000000000037802 */ /* 0x000fe20000000f00 */
[----:B------:R-:W1:Y:S01]  /*03f0*/  LDCU UR4, c[0x0][0x2f8] ;  /* 0x00005f00ff0477ac */ /* 0x000e620008000800 */
[----:B----4-:R-:W-:-:S02]  /*0400*/  MOV R4, UR8 ;  /* 0x0000000800047c02 */ /* 0x010fc40008000f00 */
[----:B0-----:R0:W4:Y:S01]  /*0410*/  LDC.64 R16, c[0x4][R3] ;  /* 0x0100000003107b82 */ /* 0x0011220000000a00 */
[----:B------:R-:W-:Y:S02]  /*0420*/  MOV R5, UR9 ;  /* 0x0000000900057c02 */ /* 0x000fe40008000f00 */
[----:B-1----:R-:W-:-:S04]  /*0430*/  IADD3 R6, P0, PT, R1, UR4, RZ ;  /* 0x0000000401067c10 */ /* 0x002fc8000ff1e0ff */
[----:B--2---:R-:W-:Y:S01]  /*0440*/  IADD3.X R7, PT, PT, RZ, UR6, RZ, P0, !PT ;  /* 0x00000006ff077c10 */ /* 0x004fe200087fe4ff */
[----:B---3--:R-:W-:Y:S08]  /*0450*/  F2F.F64.F32 R8, R0 ;  /* 0x0000000000087310 */ /* 0x008ff00000201800 */
[----:B-----5:R-:W1:Y:S08]  /*0460*/  F2F.F64.F32 R10, R10 ;  /* 0x0000000a000a7310 */ /* 0x020e700000201800 */
[----:B------:R-:W-:Y:S01]  /*0470*/  F2F.F64.F32 R12, R2 ;  /* 0x00000002000c7310 */ /* 0x000fe20000201800 */
[----:B-1----:R0:W-:Y:S07]  /*0480*/  STL.128 [R1], R8 ;  /* 0x0000000801007387 */ /* 0x0021ee0000100c00 */
[----:B------:R-:W1:Y:S02]  /*0490*/  F2F.F64.F32 R14, R14 ;  /* 0x0000000e000e7310 */ /* 0x000e640000201800 */
[----:B-1--4-:R0:W-:Y:S02]  /*04a0*/  STL.128 [R1+0x10], R12 ;  /* 0x0000100c01007387 */ /* 0x0121e40000100c00 */
[----:B------:R-:W-:-:S07]  /*04b0*/  LEPC R20, `(.L_x_0) ;  /* 0x000000001014794e */ /* 0x000fce0000000000 */
[----:B0-----:R-:W-:Y:S05]  /*04c0*/  CALL.ABS.NOINC R16 ;  /* 0x0000000010007343 */ /* 0x001fea0003c00000 */
.L_x_0:
[----:B------:R-:W-:Y:S05]  /*04d0*/  EXIT ;  /* 0x000000000000794d */ /* 0x000fea0003800000 */
.L_x_1:
[----:B------:R-:W-:-:S00]  /*04e0*/  BRA `(.L_x_1) ;  /* 0xfffffffc00fc7947 */ /* 0x000fc0000383ffff */
[----:B------:R-:W-:-:S00]  /*04f0*/  NOP ;  /* 0x0000000000007918 */ /* 0x000fc00000000000 */
        /* <DEDUP_REMOVED lines=8> */
.L_x_2:


//--------------------- .nv.global.init           --------------------------
	.section	.nv.global.init,"aw",@progbits
.nv.global.init:
	.type		$str,@object
	.size		$str,(.L_0 - $str)
$str:
        /*0000*/ 	.byte	0x67, 0x72, 0x69, 0x64, 0x3a, 0x20, 0x6c, 0x65, 0x66, 0x74, 0x3a, 0x25, 0x66, 0x2c, 0x20, 0x72
        /*0010*/ 	.byte	0x69, 0x67, 0x68, 0x74, 0x3a, 0x25, 0x66, 0x2c, 0x20, 0x74, 0x6f, 0x70, 0x3a, 0x25, 0x66, 0x2c
        /*0020*/ 	.byte	0x20, 0x62, 0x6f, 0x74, 0x74, 0x6f, 0x6d, 0x3a, 0x25, 0x66, 0x20, 0x0a, 0x00
.L_0:


//--------------------- .nv.shared.reserved.0     --------------------------
	.section	.nv.shared.reserved.0,"aw",@nobits
	.weak		__nv_reservedSMEM_offset_0_alias
	.size		__nv_reservedSMEM_offset_0_alias, 0, 64
	.other		__nv_reservedSMEM_offset_0_alias,@"STO_CUDA_RESERVED_SHARED STV_DEFAULT"
__nv_reservedSMEM_offset_0_alias:
	.zero		0
	.zero		64


//--------------------- .nv.constant0._Z6parMapPfS_i --------------------------
	.section	.nv.constant0._Z6parMapPfS_i,"a",@progbits
	.sectionflags	@""
	.align	4
.nv.constant0._Z6parMapPfS_i:
	.zero		916


//--------------------- SYMBOLS --------------------------

	.type		.nv.reservedSmem.offset0,@object
	.size		.nv.reservedSmem.offset0,0x4
	.type		vprintf,@function
